//
// Generated by NVIDIA NVVM Compiler
//
// Compiler Build ID: CL-36424714
// Cuda compilation tools, release 13.0, V13.0.88
// Based on NVVM 20.0.0
//

.version 9.0
.target sm_100
.address_size 64

	// .globl	_Z7mmtt_j4PKfS0_Pfi

.visible .entry _Z7mmtt_j4PKfS0_Pfi(
	.param .u64 .ptr .align 1 _Z7mmtt_j4PKfS0_Pfi_param_0,
	.param .u64 .ptr .align 1 _Z7mmtt_j4PKfS0_Pfi_param_1,
	.param .u64 .ptr .align 1 _Z7mmtt_j4PKfS0_Pfi_param_2,
	.param .u32 _Z7mmtt_j4PKfS0_Pfi_param_3
)
{
	.reg .pred 	%p<13>;
	.reg .b32 	%r<58>;
	.reg .b32 	%f<116>;
	.reg .b64 	%rd<67>;

	ld.param.u64 	%rd12, [_Z7mmtt_j4PKfS0_Pfi_param_0];
	ld.param.u64 	%rd13, [_Z7mmtt_j4PKfS0_Pfi_param_1];
	ld.param.u64 	%rd11, [_Z7mmtt_j4PKfS0_Pfi_param_2];
	ld.param.u32 	%r30, [_Z7mmtt_j4PKfS0_Pfi_param_3];
	cvta.to.global.u64 	%rd1, %rd13;
	cvta.to.global.u64 	%rd2, %rd12;
	mov.u32 	%r31, %ctaid.x;
	mov.u32 	%r32, %ntid.x;
	mov.u32 	%r33, %tid.x;
	mad.lo.s32 	%r1, %r31, %r32, %r33;
	setp.ge.s32 	%p1, %r1, %r30;
	setp.lt.s32 	%p2, %r30, 1;
	or.pred  	%p3, %p1, %p2;
	@%p3 bra 	$L__BB0_17;
	mul.lo.s32 	%r2, %r30, %r1;
	and.b32  	%r3, %r30, 3;
	and.b32  	%r4, %r30, 2147483644;
	and.b32  	%r5, %r30, 1;
	neg.s32 	%r6, %r4;
	shl.b32 	%r7, %r30, 2;
	mul.wide.u32 	%rd3, %r30, 12;
	mul.wide.u32 	%rd4, %r30, 8;
	mul.wide.u32 	%rd5, %r30, 4;
	cvta.to.global.u64 	%rd6, %rd11;
	mov.b32 	%r50, 0;
$L__BB0_2:
	setp.lt.u32 	%p4, %r30, 4;
	mul.lo.s32 	%r9, %r50, %r30;
	add.s32 	%r10, %r50, 1;
	add.s32 	%r11, %r50, 2;
	add.s32 	%r12, %r50, 3;
	mov.f32 	%f99, 0f00000000;
	mov.b32 	%r57, 0;
	mov.f32 	%f98, %f99;
	mov.f32 	%f97, %f99;
	mov.f32 	%f96, %f99;
	@%p4 bra 	$L__BB0_5;
	mul.lo.s32 	%r54, %r30, %r10;
	mul.lo.s32 	%r53, %r30, %r11;
	mul.lo.s32 	%r52, %r30, %r12;
	mul.wide.u32 	%rd14, %r9, 4;
	add.s64 	%rd15, %rd1, %rd14;
	add.s64 	%rd66, %rd15, 8;
	mov.f32 	%f99, 0f00000000;
	mov.u32 	%r51, %r1;
	mov.u32 	%r55, %r6;
$L__BB0_4:
	.pragma "nounroll";
	mul.wide.s32 	%rd16, %r51, 4;
	add.s64 	%rd17, %rd2, %rd16;
	ld.global.f32 	%f40, [%rd17];
	ld.global.f32 	%f41, [%rd66+-8];
	fma.rn.f32 	%f42, %f40, %f41, %f96;
	mul.wide.u32 	%rd18, %r54, 4;
	add.s64 	%rd19, %rd1, %rd18;
	ld.global.f32 	%f43, [%rd19];
	fma.rn.f32 	%f44, %f40, %f43, %f97;
	mul.wide.u32 	%rd20, %r53, 4;
	add.s64 	%rd21, %rd1, %rd20;
	ld.global.f32 	%f45, [%rd21];
	fma.rn.f32 	%f46, %f40, %f45, %f98;
	mul.wide.u32 	%rd22, %r52, 4;
	add.s64 	%rd23, %rd1, %rd22;
	ld.global.f32 	%f47, [%rd23];
	fma.rn.f32 	%f48, %f40, %f47, %f99;
	add.s64 	%rd24, %rd17, %rd5;
	ld.global.f32 	%f49, [%rd24];
	ld.global.f32 	%f50, [%rd66+-4];
	fma.rn.f32 	%f51, %f49, %f50, %f42;
	ld.global.f32 	%f52, [%rd19+4];
	fma.rn.f32 	%f53, %f49, %f52, %f44;
	ld.global.f32 	%f54, [%rd21+4];
	fma.rn.f32 	%f55, %f49, %f54, %f46;
	ld.global.f32 	%f56, [%rd23+4];
	fma.rn.f32 	%f57, %f49, %f56, %f48;
	add.s64 	%rd25, %rd17, %rd4;
	ld.global.f32 	%f58, [%rd25];
	ld.global.f32 	%f59, [%rd66];
	fma.rn.f32 	%f60, %f58, %f59, %f51;
	ld.global.f32 	%f61, [%rd19+8];
	fma.rn.f32 	%f62, %f58, %f61, %f53;
	ld.global.f32 	%f63, [%rd21+8];
	fma.rn.f32 	%f64, %f58, %f63, %f55;
	ld.global.f32 	%f65, [%rd23+8];
	fma.rn.f32 	%f66, %f58, %f65, %f57;
	add.s64 	%rd26, %rd17, %rd3;
	ld.global.f32 	%f67, [%rd26];
	ld.global.f32 	%f68, [%rd66+4];
	fma.rn.f32 	%f96, %f67, %f68, %f60;
	ld.global.f32 	%f69, [%rd19+12];
	fma.rn.f32 	%f97, %f67, %f69, %f62;
	ld.global.f32 	%f70, [%rd21+12];
	fma.rn.f32 	%f98, %f67, %f70, %f64;
	ld.global.f32 	%f71, [%rd23+12];
	fma.rn.f32 	%f99, %f67, %f71, %f66;
	add.s32 	%r55, %r55, 4;
	add.s32 	%r54, %r54, 4;
	add.s32 	%r53, %r53, 4;
	add.s32 	%r52, %r52, 4;
	add.s32 	%r51, %r51, %r7;
	add.s64 	%rd66, %rd66, 16;
	setp.ne.s32 	%p5, %r55, 0;
	mov.u32 	%r57, %r4;
	@%p5 bra 	$L__BB0_4;
$L__BB0_5:
	setp.eq.s32 	%p6, %r3, 0;
	@%p6 bra 	$L__BB0_10;
	setp.eq.s32 	%p7, %r3, 1;
	@%p7 bra 	$L__BB0_8;
	add.s32 	%r36, %r9, %r30;
	add.s32 	%r37, %r36, %r30;
	mad.lo.s32 	%r38, %r57, %r30, %r1;
	mul.wide.s32 	%rd27, %r38, 4;
	add.s64 	%rd28, %rd2, %rd27;
	ld.global.f32 	%f73, [%rd28];
	add.s32 	%r39, %r57, %r9;
	mul.wide.u32 	%rd29, %r39, 4;
	add.s64 	%rd30, %rd1, %rd29;
	ld.global.f32 	%f74, [%rd30];
	fma.rn.f32 	%f75, %f73, %f74, %f96;
	add.s32 	%r40, %r39, %r30;
	mul.wide.u32 	%rd31, %r40, 4;
	add.s64 	%rd32, %rd1, %rd31;
	ld.global.f32 	%f76, [%rd32];
	fma.rn.f32 	%f77, %f73, %f76, %f97;
	add.s32 	%r41, %r40, %r30;
	mul.wide.u32 	%rd33, %r41, 4;
	add.s64 	%rd34, %rd1, %rd33;
	ld.global.f32 	%f78, [%rd34];
	fma.rn.f32 	%f79, %f73, %f78, %f98;
	add.s32 	%r42, %r41, %r30;
	mul.wide.u32 	%rd35, %r42, 4;
	add.s64 	%rd36, %rd1, %rd35;
	ld.global.f32 	%f80, [%rd36];
	fma.rn.f32 	%f81, %f73, %f80, %f99;
	add.s64 	%rd37, %rd28, %rd5;
	ld.global.f32 	%f82, [%rd37];
	cvt.u64.u32 	%rd38, %r9;
	cvt.u64.u32 	%rd39, %r57;
	add.s64 	%rd40, %rd39, %rd38;
	shl.b64 	%rd41, %rd40, 2;
	add.s64 	%rd42, %rd1, %rd41;
	ld.global.f32 	%f83, [%rd42+4];
	fma.rn.f32 	%f96, %f82, %f83, %f75;
	cvt.u64.u32 	%rd43, %r36;
	add.s64 	%rd44, %rd39, %rd43;
	shl.b64 	%rd45, %rd44, 2;
	add.s64 	%rd46, %rd1, %rd45;
	ld.global.f32 	%f84, [%rd46+4];
	fma.rn.f32 	%f97, %f82, %f84, %f77;
	cvt.u64.u32 	%rd47, %r37;
	add.s64 	%rd48, %rd39, %rd47;
	shl.b64 	%rd49, %rd48, 2;
	add.s64 	%rd50, %rd1, %rd49;
	ld.global.f32 	%f85, [%rd50+4];
	fma.rn.f32 	%f98, %f82, %f85, %f79;
	add.s32 	%r43, %r37, %r30;
	cvt.u64.u32 	%rd51, %r43;
	add.s64 	%rd52, %rd39, %rd51;
	shl.b64 	%rd53, %rd52, 2;
	add.s64 	%rd54, %rd1, %rd53;
	ld.global.f32 	%f86, [%rd54+4];
	fma.rn.f32 	%f99, %f82, %f86, %f81;
	add.s32 	%r57, %r57, 2;
$L__BB0_8:
	setp.eq.s32 	%p8, %r5, 0;
	@%p8 bra 	$L__BB0_10;
	mad.lo.s32 	%r44, %r57, %r30, %r1;
	mul.wide.s32 	%rd55, %r44, 4;
	add.s64 	%rd56, %rd2, %rd55;
	ld.global.f32 	%f87, [%rd56];
	add.s32 	%r45, %r57, %r9;
	mul.wide.u32 	%rd57, %r45, 4;
	add.s64 	%rd58, %rd1, %rd57;
	ld.global.f32 	%f88, [%rd58];
	fma.rn.f32 	%f96, %f87, %f88, %f96;
	add.s32 	%r46, %r45, %r30;
	mul.wide.u32 	%rd59, %r46, 4;
	add.s64 	%rd60, %rd1, %rd59;
	ld.global.f32 	%f89, [%rd60];
	fma.rn.f32 	%f97, %f87, %f89, %f97;
	add.s32 	%r47, %r46, %r30;
	mul.wide.u32 	%rd61, %r47, 4;
	add.s64 	%rd62, %rd1, %rd61;
	ld.global.f32 	%f90, [%rd62];
	fma.rn.f32 	%f98, %f87, %f90, %f98;
	add.s32 	%r48, %r47, %r30;
	mul.wide.u32 	%rd63, %r48, 4;
	add.s64 	%rd64, %rd1, %rd63;
	ld.global.f32 	%f91, [%rd64];
	fma.rn.f32 	%f99, %f87, %f91, %f99;
$L__BB0_10:
	add.s32 	%r49, %r50, %r2;
	mul.wide.s32 	%rd65, %r49, 4;
	add.s64 	%rd10, %rd6, %rd65;
	st.global.f32 	[%rd10], %f96;
	setp.ge.s32 	%p9, %r10, %r30;
	@%p9 bra 	$L__BB0_12;
	st.global.f32 	[%rd10+4], %f97;
$L__BB0_12:
	setp.ge.s32 	%p10, %r11, %r30;
	@%p10 bra 	$L__BB0_14;
	st.global.f32 	[%rd10+8], %f98;
$L__BB0_14:
	setp.ge.s32 	%p11, %r12, %r30;
	@%p11 bra 	$L__BB0_16;
	st.global.f32 	[%rd10+12], %f99;
$L__BB0_16:
	add.s32 	%r50, %r50, 4;
	setp.lt.s32 	%p12, %r50, %r30;
	@%p12 bra 	$L__BB0_2;
$L__BB0_17:
	ret;

}


// ===== COMPILED SASS (sm_100) =====

	.target	sm_100

	.elftype	@"ET_EXEC"


//--------------------- .note.nv.tkinfo           --------------------------
	.section	.note.nv.tkinfo,"",@"SHT_NOTE"
	.sectionflags	@"SHF_NOTE_NV_TKINFO"
	.tkinfo
        /*0018*/ 	.word	0x00000002
        /*0030*/ 	.string	""
        /*0030*/ 	.string	"ptxas"
        /*0030*/ 	.string	"Cuda compilation tools, release 13.0, V13.0.88"
        /*0030*/ 	.string	"Build cuda_13.0.r13.0/compiler.36424714_0"
        /*0030*/ 	.string	"-arch sm_100 -m 64 "



//--------------------- .note.nv.cuinfo           --------------------------
	.section	.note.nv.cuinfo,"",@"SHT_NOTE"
	.sectionflags	@"SHF_NOTE_NV_CUINFO"
        /*0018*/ 	.short	0x0002
        /*001a*/ 	.short	0x0064
        /*001c*/ 	.short	0x0082
	.zero		2


//--------------------- .nv.info                  --------------------------
	.section	.nv.info,"",@"SHT_CUDA_INFO"
	.align	4


	//----- nvinfo : EIATTR_REGCOUNT
	.align		4
        /*0000*/ 	.byte	0x04, 0x2f
        /*0002*/ 	.short	(.L_1 - .L_0)
	.align		4
.L_0:
        /*0004*/ 	.word	index@(_Z7mmtt_j4PKfS0_Pfi)
        /*0008*/ 	.word	0x00000020


	//----- nvinfo : EIATTR_FRAME_SIZE
	.align		4
.L_1:
        /*000c*/ 	.byte	0x04, 0x11
        /*000e*/ 	.short	(.L_3 - .L_2)
	.align		4
.L_2:
        /*0010*/ 	.word	index@(_Z7mmtt_j4PKfS0_Pfi)
        /*0014*/ 	.word	0x00000000


	//----- nvinfo : EIATTR_MIN_STACK_SIZE
	.align		4
.L_3:
        /*0018*/ 	.byte	0x04, 0x12
        /*001a*/ 	.short	(.L_5 - .L_4)
	.align		4
.L_4:
        /*001c*/ 	.word	index@(_Z7mmtt_j4PKfS0_Pfi)
        /*0020*/ 	.word	0x00000000
.L_5:


//--------------------- .nv.compat                --------------------------
	.section	.nv.compat,"",@"SHT_CUDA_COMPAT_INFO"
	.align	4
        /*0000*/ 	.byte	0x02, 0x09, 0x00, 0x00, 0x02, 0x02, 0x01, 0x00, 0x02, 0x05, 0x05, 0x00, 0x03, 0x07, 0x01, 0x01
        /*0010*/ 	.byte	0x02, 0x03, 0x00, 0x00, 0x02, 0x06, 0x01, 0x00, 0x04, 0x0b, 0x08, 0x00, 0x09, 0x00, 0x00, 0x00
        /*0020*/ 	.byte	0x00, 0x00, 0x00, 0x00


//--------------------- .nv.info._Z7mmtt_j4PKfS0_Pfi --------------------------
	.section	.nv.info._Z7mmtt_j4PKfS0_Pfi,"",@"SHT_CUDA_INFO"
	.sectionflags	@""
	.align	4


	//----- nvinfo : EIATTR_CUDA_API_VERSION
	.align		4
        /*0000*/ 	.byte	0x04, 0x37
        /*0002*/ 	.short	(.L_7 - .L_6)
.L_6:
        /*0004*/ 	.word	0x00000082


	//----- nvinfo : EIATTR_KPARAM_INFO
	.align		4
.L_7:
        /*0008*/ 	.byte	0x04, 0x17
        /*000a*/ 	.short	(.L_9 - .L_8)
.L_8:
        /*000c*/ 	.word	0x00000000
        /*0010*/ 	.short	0x0003
        /*0012*/ 	.short	0x0018
        /*0014*/ 	.byte	0x00, 0xf0, 0x11, 0x00


	//----- nvinfo : EIATTR_KPARAM_INFO
	.align		4
.L_9:
        /*0018*/ 	.byte	0x04, 0x17
        /*001a*/ 	.short	(.L_11 - .L_10)
.L_10:
        /*001c*/ 	.word	0x00000000
        /*0020*/ 	.short	0x0002
        /*0022*/ 	.short	0x0010
        /*0024*/ 	.byte	0x00, 0xf5, 0x21, 0x00


	//----- nvinfo : EIATTR_KPARAM_INFO
	.align		4
.L_11:
        /*0028*/ 	.byte	0x04, 0x17
        /*002a*/ 	.short	(.L_13 - .L_12)
.L_12:
        /*002c*/ 	.word	0x00000000
        /*0030*/ 	.short	0x0001
        /*0032*/ 	.short	0x0008
        /*0034*/ 	.byte	0x00, 0xf5, 0x21, 0x00


	//----- nvinfo : EIATTR_KPARAM_INFO
	.align		4
.L_13:
        /*0038*/ 	.byte	0x04, 0x17
        /*003a*/ 	.short	(.L_15 - .L_14)
.L_14:
        /*003c*/ 	.word	0x00000000
        /*0040*/ 	.short	0x0000
        /*0042*/ 	.short	0x0000
        /*0044*/ 	.byte	0x00, 0xf5, 0x21, 0x00


	//----- nvinfo : EIATTR_SPARSE_MMA_MASK
	.align		4
.L_15:
        /*0048*/ 	.byte	0x03, 0x50
        /*004a*/ 	.short	0x0000


	//----- nvinfo : EIATTR_MAXREG_COUNT
	.align		4
        /*004c*/ 	.byte	0x03, 0x1b
        /*004e*/ 	.short	0x00ff


	//----- nvinfo : EIATTR_MERCURY_ISA_VERSION
	.align		4
        /*0050*/ 	.byte	0x03, 0x5f
        /*0052*/ 	.short	0x0101


	//----- nvinfo : EIATTR_VRC_CTA_INIT_COUNT
	.align		4
        /*0054*/ 	.byte	0x02, 0x4a
	.zero		1
	.zero		1


	//----- nvinfo : EIATTR_EXIT_INSTR_OFFSETS
	.align		4
        /*0058*/ 	.byte	0x04, 0x1c
        /*005a*/ 	.short	(.L_17 - .L_16)


	//   ....[0]....
.L_16:
        /*005c*/ 	.word	0x00000080


	//   ....[1]....
        /*0060*/ 	.word	0x00000b50


	//----- nvinfo : EIATTR_CBANK_PARAM_SIZE
	.align		4
.L_17:
        /*0064*/ 	.byte	0x03, 0x19
        /*0066*/ 	.short	0x001c


	//----- nvinfo : EIATTR_PARAM_CBANK
	.align		4
        /*0068*/ 	.byte	0x04, 0x0a
        /*006a*/ 	.short	(.L_19 - .L_18)
	.align		4
.L_18:
        /*006c*/ 	.word	index@(.nv.constant0._Z7mmtt_j4PKfS0_Pfi)
        /*0070*/ 	.short	0x0380
        /*0072*/ 	.short	0x001c


	//----- nvinfo : EIATTR_SW_WAR
	.align		4
.L_19:
        /*0074*/ 	.byte	0x04, 0x36
        /*0076*/ 	.short	(.L_21 - .L_20)
.L_20:
        /*0078*/ 	.word	0x00000008
.L_21:


//--------------------- .nv.callgraph             --------------------------
	.section	.nv.callgraph,"",@"SHT_CUDA_CALLGRAPH"
	.align	4
	.sectionentsize	8
	.align		4
        /*0000*/ 	.word	0x00000000
	.align		4
        /*0004*/ 	.word	0xffffffff
	.align		4
        /*0008*/ 	.word	0x00000000
	.align		4
        /*000c*/ 	.word	0xfffffffe
	.align		4
        /*0010*/ 	.word	0x00000000
	.align		4
        /*0014*/ 	.word	0xfffffffd
	.align		4
        /*0018*/ 	.word	0x00000000
	.align		4
        /*001c*/ 	.word	0xfffffffc


//--------------------- .text._Z7mmtt_j4PKfS0_Pfi --------------------------
	.section	.text._Z7mmtt_j4PKfS0_Pfi,"ax",@progbits
	.align	128
        .global         _Z7mmtt_j4PKfS0_Pfi
        .type           _Z7mmtt_j4PKfS0_Pfi,@function
        .size           _Z7mmtt_j4PKfS0_Pfi,(.L_x_6 - _Z7mmtt_j4PKfS0_Pfi)
        .other          _Z7mmtt_j4PKfS0_Pfi,@"STO_CUDA_ENTRY STV_DEFAULT"
_Z7mmtt_j4PKfS0_Pfi:
.text._Z7mmtt_j4PKfS0_Pfi:
[----:B------:R-:W-:Y:S01]  /*0000*/  LDC R1, c[0x0][0x37c] ;  /* 0x0000df00ff017b82 */ /* 0x000fe20000000800 */
[----:B------:R-:W0:Y:S07]  /*0010*/  S2R R3, SR_TID.X ;  /* 0x0000000000037919 */ /* 0x000e2e0000002100 */
[----:B------:R-:W0:Y:S08]  /*0020*/  S2UR UR4, SR_CTAID.X ;  /* 0x00000000000479c3 */ /* 0x000e300000002500 */
[----:B------:R-:W0:Y:S08]  /*0030*/  LDC R0, c[0x0][0x360] ;  /* 0x0000d800ff007b82 */ /* 0x000e300000000800 */
[----:B------:R-:W1:Y:S01]  /*0040*/  LDC R5, c[0x0][0x398] ;  /* 0x0000e600ff057b82 */ /* 0x000e620000000800 */
[----:B0-----:R-:W-:Y:S01]  /*0050*/  IMAD R0, R0, UR4, R3 ;  /* 0x0000000400007c24 */ /* 0x001fe2000f8e0203 */
[----:B-1----:R-:W-:-:S04]  /*0060*/  ISETP.GE.AND P0, PT, R5, 0x1, PT ;  /* 0x000000010500780c */ /* 0x002fc80003f06270 */
[----:B------:R-:W-:-:S13]  /*0070*/  ISETP.GE.OR P0, PT, R0, R5, !P0 ;  /* 0x000000050000720c */ /* 0x000fda0004706670 */
[----:B------:R-:W-:Y:S05]  /*0080*/  @P0 EXIT ;  /* 0x000000000000094d */ /* 0x000fea0003800000 */
[C---:B------:R-:W-:Y:S01]  /*0090*/  LOP3.LUT R2, R5.reuse, 0x3, RZ, 0xc0, !PT ;  /* 0x0000000305027812 */ /* 0x040fe200078ec0ff */
[----:B------:R-:W0:Y:S01]  /*00a0*/  LDCU.64 UR6, c[0x0][0x358] ;  /* 0x00006b00ff0677ac */ /* 0x000e220008000a00 */
[----:B------:R-:W-:Y:S01]  /*00b0*/  LOP3.LUT R3, R5, 0x7ffffffc, RZ, 0xc0, !PT ;  /* 0x7ffffffc05037812 */ /* 0x000fe200078ec0ff */
[----:B------:R-:W-:-:S06]  /*00c0*/  UMOV UR4, URZ ;  /* 0x000000ff00047c82 */ /* 0x000fcc0008000000 */
.L_x_4:
[----:B-1----:R-:W1:Y:S01]  /*00d0*/  LDC R5, c[0x0][0x398] ;  /* 0x0000e600ff057b82 */ /* 0x002e620000000800 */
[----:B------:R-:W-:Y:S01]  /*00e0*/  UIADD3 UR5, UPT, UPT, UR4, 0x1, URZ ;  /* 0x0000000104057890 */ /* 0x000fe2000fffe0ff */
[----:B------:R-:W-:Y:S01]  /*00f0*/  HFMA2 R4, -RZ, RZ, 0, 0 ;  /* 0x00000000ff047431 */ /* 0x000fe200000001ff */
[----:B------:R-:W-:Y:S01]  /*0100*/  UIADD3 UR8, UPT, UPT, UR4, 0x2, URZ ;  /* 0x0000000204087890 */ /* 0x000fe2000fffe0ff */
[----:B------:R-:W-:Y:S01]  /*0110*/  HFMA2 R6, -RZ, RZ, 0, 0 ;  /* 0x00000000ff067431 */ /* 0x000fe200000001ff */
[----:B------:R-:W-:Y:S01]  /*0120*/  UIADD3 UR9, UPT, UPT, UR4, 0x3, URZ ;  /* 0x0000000304097890 */ /* 0x000fe2000fffe0ff */
[----:B------:R-:W-:Y:S02]  /*0130*/  CS2R R8, SRZ ;  /* 0x0000000000087805 */ /* 0x000fe4000001ff00 */
[----:B------:R-:W-:Y:S02]  /*0140*/  MOV R18, RZ ;  /* 0x000000ff00127202 */ /* 0x000fe40000000f00 */
[C---:B-1----:R-:W-:Y:S01]  /*0150*/  ISETP.GE.U32.AND P0, PT, R5.reuse, 0x4, PT ;  /* 0x000000040500780c */ /* 0x042fe20003f06070 */
[----:B------:R-:W-:-:S12]  /*0160*/  IMAD R13, R5, UR4, RZ ;  /* 0x00000004050d7c24 */ /* 0x000fd8000f8e02ff */
[----:B------:R-:W-:Y:S05]  /*0170*/  @!P0 BRA `(.L_x_0) ;  /* 0x0000000400008947 */ /* 0x000fea0003800000 */
[----:B------:R-:W1:Y:S01]  /*0180*/  LDC.64 R10, c[0x0][0x388] ;  /* 0x0000e200ff0a7b82 */ /* 0x000e620000000a00 */
[----:B------:R-:W-:Y:S01]  /*0190*/  IADD3 R7, PT, PT, -R3, RZ, RZ ;  /* 0x000000ff03077210 */ /* 0x000fe20007ffe1ff */
[C---:B------:R-:W-:Y:S01]  /*01a0*/  IMAD R4, R5.reuse, UR5, RZ ;  /* 0x0000000505047c24 */ /* 0x040fe2000f8e02ff */
[----:B------:R-:W-:Y:S01]  /*01b0*/  MOV R9, RZ ;  /* 0x000000ff00097202 */ /* 0x000fe20000000f00 */
[C---:B------:R-:W-:Y:S01]  /*01c0*/  IMAD R19, R5.reuse, UR8, RZ ;  /* 0x0000000805137c24 */ /* 0x040fe2000f8e02ff */
[----:B------:R-:W-:Y:S01]  /*01d0*/  MOV R26, R0 ;  /* 0x00000000001a7202 */ /* 0x000fe20000000f00 */
[----:B------:R-:W-:Y:S02]  /*01e0*/  IMAD R27, R5, UR9, RZ ;  /* 0x00000009051b7c24 */ /* 0x000fe4000f8e02ff */
[----:B-1----:R-:W-:-:S03]  /*01f0*/  IMAD.WIDE.U32 R12, R13, 0x4, R10 ;  /* 0x000000040d0c7825 */ /* 0x002fc600078e000a */
[----:B------:R-:W-:-:S04]  /*0200*/  IADD3 R20, P0, PT, R12, 0x8, RZ ;  /* 0x000000080c147810 */ /* 0x000fc80007f1e0ff */
[----:B------:R-:W-:-:S09]  /*0210*/  IADD3.X R21, PT, PT, RZ, R13, RZ, P0, !PT ;  /* 0x0000000dff157210 */ /* 0x000fd200007fe4ff */
.L_x_1:
[----:B------:R-:W1:Y:S01]  /*0220*/  LDC.64 R12, c[0x0][0x380] ;  /* 0x0000e000ff0c7b82 */ /* 0x000e620000000a00 */
[--C-:B------:R-:W-:Y:S01]  /*0230*/  IMAD.WIDE.U32 R14, R4, 0x4, R10.reuse ;  /* 0x00000004040e7825 */ /* 0x100fe200078e000a */
[----:B0-----:R-:W2:Y:S03]  /*0240*/  LDG.E R22, desc[UR6][R20.64+-0x8] ;  /* 0xfffff80614167981 */ /* 0x001ea6000c1e1900 */
[----:B------:R-:W-:Y:S01]  /*0250*/  IMAD.WIDE.U32 R16, R19, 0x4, R10 ;  /* 0x0000000413107825 */ /* 0x000fe200078e000a */
[----:B------:R-:W3:Y:S04]  /*0260*/  LDG.E R23, desc[UR6][R14.64] ;  /* 0x000000060e177981 */ /* 0x000ee8000c1e1900 */
[----:B------:R-:W4:Y:S04]  /*0270*/  LDG.E R29, desc[UR6][R16.64] ;  /* 0x00000006101d7981 */ /* 0x000f28000c1e1900 */
[----:B------:R-:W5:Y:S01]  /*0280*/  LDG.E R28, desc[UR6][R20.64+-0x4] ;  /* 0xfffffc06141c7981 */ /* 0x000f62000c1e1900 */
[----:B-1----:R-:W-:-:S05]  /*0290*/  IMAD.WIDE R12, R26, 0x4, R12 ;  /* 0x000000041a0c7825 */ /* 0x002fca00078e020c */
[----:B------:R-:W2:Y:S02]  /*02a0*/  LDG.E R25, desc[UR6][R12.64] ;  /* 0x000000060c197981 */ /* 0x000ea4000c1e1900 */
[C---:B--2---:R-:W-:Y:S01]  /*02b0*/  FFMA R6, R25.reuse, R22, R6 ;  /* 0x0000001619067223 */ /* 0x044fe20000000006 */
[----:B---3--:R-:W-:Y:S01]  /*02c0*/  FFMA R18, R25, R23, R18 ;  /* 0x0000001719127223 */ /* 0x008fe20000000012 */
[----:B------:R-:W-:-:S04]  /*02d0*/  IMAD.WIDE.U32 R22, R27, 0x4, R10 ;  /* 0x000000041b167825 */ /* 0x000fc800078e000a */
[C---:B----4-:R-:W-:Y:S02]  /*02e0*/  FFMA R24, R25.reuse, R29, R8 ;  /* 0x0000001d19187223 */ /* 0x050fe40000000008 */
[----:B------:R-:W2:Y:S04]  /*02f0*/  LDG.E R29, desc[UR6][R14.64+0x4] ;  /* 0x000004060e1d7981 */ /* 0x000ea8000c1e1900 */
[----:B------:R-:W3:Y:S02]  /*0300*/  LDG.E R8, desc[UR6][R22.64] ;  /* 0x0000000616087981 */ /* 0x000ee4000c1e1900 */
[----:B---3--:R-:W-:Y:S01]  /*0310*/  FFMA R25, R25, R8, R9 ;  /* 0x0000000819197223 */ /* 0x008fe20000000009 */
[----:B------:R-:W-:-:S06]  /*0320*/  IMAD.WIDE.U32 R8, R5, 0x4, R12 ;  /* 0x0000000405087825 */ /* 0x000fcc00078e000c */
[----:B------:R-:W2:Y:S04]  /*0330*/  LDG.E R9, desc[UR6][R8.64] ;  /* 0x0000000608097981 */ /* 0x000ea8000c1e1900 */
[----:B------:R-:W3:Y:S01]  /*0340*/  LDG.E R8, desc[UR6][R20.64] ;  /* 0x0000000614087981 */ /* 0x000ee2000c1e1900 */
[----:B--2---:R-:W-:-:S03]  /*0350*/  FFMA R18, R9, R29, R18 ;  /* 0x0000001d09127223 */ /* 0x004fc60000000012 */
[----:B------:R-:W2:Y:S01]  /*0360*/  LDG.E R29, desc[UR6][R16.64+0x4] ;  /* 0x00000406101d7981 */ /* 0x000ea2000c1e1900 */
[C---:B-----5:R-:W-:Y:S01]  /*0370*/  FFMA R6, R9.reuse, R28, R6 ;  /* 0x0000001c09067223 */ /* 0x060fe20000000006 */
[C---:B--2---:R-:W-:Y:S02]  /*0380*/  FFMA R28, R9.reuse, R29, R24 ;  /* 0x0000001d091c7223 */ /* 0x044fe40000000018 */
[----:B------:R-:W2:Y:S02]  /*0390*/  LDG.E R24, desc[UR6][R22.64+0x4] ;  /* 0x0000040616187981 */ /* 0x000ea4000c1e1900 */
[----:B--2---:R-:W-:Y:S01]  /*03a0*/  FFMA R29, R9, R24, R25 ;  /* 0x00000018091d7223 */ /* 0x004fe20000000019 */
[C-C-:B------:R-:W-:Y:S01]  /*03b0*/  IMAD.WIDE.U32 R24, R5.reuse, 0x8, R12.reuse ;  /* 0x0000000805187825 */ /* 0x140fe200078e000c */
[----:B------:R-:W2:Y:S05]  /*03c0*/  LDG.E R9, desc[UR6][R14.64+0x8] ;  /* 0x000008060e097981 */ /* 0x000eaa000c1e1900 */
[----:B------:R-:W3:Y:S01]  /*03d0*/  LDG.E R25, desc[UR6][R24.64] ;  /* 0x0000000618197981 */ /* 0x000ee2000c1e1900 */
[----:B------:R-:W-:-:S06]  /*03e0*/  IMAD.WIDE.U32 R12, R5, 0xc, R12 ;  /* 0x0000000c050c7825 */ /* 0x000fcc00078e000c */
[----:B------:R-:W4:Y:S04]  /*03f0*/  LDG.E R13, desc[UR6][R12.64] ;  /* 0x000000060c0d7981 */ /* 0x000f28000c1e1900 */
[----:B------:R-:W5:Y:S01]  /*0400*/  LDG.E R24, desc[UR6][R22.64+0xc] ;  /* 0x00000c0616187981 */ /* 0x000f62000c1e1900 */
[C---:B---3--:R-:W-:Y:S01]  /*0410*/  FFMA R6, R25.reuse, R8, R6 ;  /* 0x0000000819067223 */ /* 0x048fe20000000006 */
[----:B--2---:R-:W-:Y:S02]  /*0420*/  FFMA R18, R25, R9, R18 ;  /* 0x0000000919127223 */ /* 0x004fe40000000012 */
[----:B------:R-:W2:Y:S04]  /*0430*/  LDG.E R8, desc[UR6][R22.64+0x8] ;  /* 0x0000080616087981 */ /* 0x000ea8000c1e1900 */
[----:B------:R-:W3:Y:S01]  /*0440*/  LDG.E R9, desc[UR6][R16.64+0x8] ;  /* 0x0000080610097981 */ /* 0x000ee2000c1e1900 */
[----:B------:R-:W-:Y:S01]  /*0450*/  IADD3 R7, PT, PT, R7, 0x4, RZ ;  /* 0x0000000407077810 */ /* 0x000fe20007ffe0ff */
[----:B--2---:R-:W-:-:S02]  /*0460*/  FFMA R29, R25, R8, R29 ;  /* 0x00000008191d7223 */ /* 0x004fc4000000001d */
[----:B------:R-:W4:Y:S01]  /*0470*/  LDG.E R8, desc[UR6][R14.64+0xc] ;  /* 0x00000c060e087981 */ /* 0x000f22000c1e1900 */
[----:B---3--:R-:W-:-:S03]  /*0480*/  FFMA R28, R25, R9, R28 ;  /* 0x00000009191c7223 */ /* 0x008fc6000000001c */
[----:B------:R-:W2:Y:S04]  /*0490*/  LDG.E R9, desc[UR6][R16.64+0xc] ;  /* 0x00000c0610097981 */ /* 0x000ea8000c1e1900 */
[----:B------:R0:W3:Y:S02]  /*04a0*/  LDG.E R25, desc[UR6][R20.64+0x4] ;  /* 0x0000040614197981 */ /* 0x0000e4000c1e1900 */
[----:B0-----:R-:W-:-:S04]  /*04b0*/  IADD3 R20, P0, PT, R20, 0x10, RZ ;  /* 0x0000001014147810 */ /* 0x001fc80007f1e0ff */
[----:B------:R-:W-:Y:S02]  /*04c0*/  IADD3.X R21, PT, PT, RZ, R21, RZ, P0, !PT ;  /* 0x00000015ff157210 */ /* 0x000fe400007fe4ff */
[----:B------:R-:W-:Y:S02]  /*04d0*/  ISETP.NE.AND P0, PT, R7, RZ, PT ;  /* 0x000000ff0700720c */ /* 0x000fe40003f05270 */
[----:B------:R-:W-:Y:S02]  /*04e0*/  IADD3 R4, PT, PT, R4, 0x4, RZ ;  /* 0x0000000404047810 */ /* 0x000fe40007ffe0ff */
[----:B------:R-:W-:Y:S02]  /*04f0*/  IADD3 R19, PT, PT, R19, 0x4, RZ ;  /* 0x0000000413137810 */ /* 0x000fe40007ffe0ff */
[----:B------:R-:W-:Y:S02]  /*0500*/  IADD3 R27, PT, PT, R27, 0x4, RZ ;  /* 0x000000041b1b7810 */ /* 0x000fe40007ffe0ff */
[----:B------:R-:W-:Y:S01]  /*0510*/  LEA R26, R5, R26, 0x2 ;  /* 0x0000001a051a7211 */ /* 0x000fe200078e10ff */
[C---:B----4-:R-:W-:Y:S01]  /*0520*/  FFMA R18, R13.reuse, R8, R18 ;  /* 0x000000080d127223 */ /* 0x050fe20000000012 */
[C---:B--2---:R-:W-:Y:S01]  /*0530*/  FFMA R8, R13.reuse, R9, R28 ;  /* 0x000000090d087223 */ /* 0x044fe2000000001c */
[C---:B-----5:R-:W-:Y:S01]  /*0540*/  FFMA R9, R13.reuse, R24, R29 ;  /* 0x000000180d097223 */ /* 0x060fe2000000001d */
[----:B---3--:R-:W-:Y:S01]  /*0550*/  FFMA R6, R13, R25, R6 ;  /* 0x000000190d067223 */ /* 0x008fe20000000006 */
[----:B------:R-:W-:Y:S06]  /*0560*/  @P0 BRA `(.L_x_1) ;  /* 0xfffffffc002c0947 */ /* 0x000fec000383ffff */
[----:B------:R-:W-:-:S07]  /*0570*/  MOV R4, R3 ;  /* 0x0000000300047202 */ /* 0x000fce0000000f00 */
.L_x_0:
[----:B------:R-:W-:-:S13]  /*0580*/  ISETP.NE.AND P0, PT, R2, RZ, PT ;  /* 0x000000ff0200720c */ /* 0x000fda0003f05270 */
[----:B------:R-:W-:Y:S05]  /*0590*/  @!P0 BRA `(.L_x_2) ;  /* 0x0000000400388947 */ /* 0x000fea0003800000 */
[----:B------:R-:W-:Y:S01]  /*05a0*/  ISETP.NE.AND P1, PT, R2, 0x1, PT ;  /* 0x000000010200780c */ /* 0x000fe20003f25270 */
[C---:B------:R-:W-:Y:S01]  /*05b0*/  IMAD R7, R5.reuse, UR4, RZ ;  /* 0x0000000405077c24 */ /* 0x040fe2000f8e02ff */
[----:B------:R-:W-:-:S11]  /*05c0*/  LOP3.LUT P0, RZ, R5, 0x1, RZ, 0xc0, !PT ;  /* 0x0000000105ff7812 */ /* 0x000fd6000780c0ff */
[----:B------:R-:W-:Y:S05]  /*05d0*/  @!P1 BRA `(.L_x_3) ;  /* 0x0000000000d09947 */ /* 0x000fea0003800000 */
[----:B------:R-:W1:Y:S01]  /*05e0*/  LDC.64 R12, c[0x0][0x380] ;  /* 0x0000e000ff0c7b82 */ /* 0x000e620000000a00 */
[----:B------:R-:W-:Y:S01]  /*05f0*/  IMAD R15, R4, R5, R0 ;  /* 0x00000005040f7224 */ /* 0x000fe200078e0200 */
[----:B------:R-:W-:-:S04]  /*0600*/  IADD3 R14, PT, PT, R7, R4, RZ ;  /* 0x00000004070e7210 */ /* 0x000fc80007ffe0ff */
[----:B------:R-:W-:Y:S02]  /*0610*/  IADD3 R24, PT, PT, R14, R5, RZ ;  /* 0x000000050e187210 */ /* 0x000fe40007ffe0ff */
[----:B------:R-:W2:Y:S08]  /*0620*/  LDC.64 R20, c[0x0][0x388] ;  /* 0x0000e200ff147b82 */ /* 0x000eb00000000a00 */
[----:B------:R-:W3:Y:S01]  /*0630*/  LDC.64 R10, c[0x0][0x388] ;  /* 0x0000e200ff0a7b82 */ /* 0x000ee20000000a00 */
[----:B------:R-:W-:-:S02]  /*0640*/  IADD3 R28, P1, PT, R7, R4, RZ ;  /* 0x00000004071c7210 */ /* 0x000fc40007f3e0ff */
[----:B------:R-:W-:Y:S01]  /*0650*/  IADD3 R16, PT, PT, R24, R5, RZ ;  /* 0x0000000518107210 */ /* 0x000fe20007ffe0ff */
[----:B-1----:R-:W-:-:S05]  /*0660*/  IMAD.WIDE R12, R15, 0x4, R12 ;  /* 0x000000040f0c7825 */ /* 0x002fca00078e020c */
[----:B0-----:R0:W4:Y:S01]  /*0670*/  LDG.E R19, desc[UR6][R12.64] ;  /* 0x000000060c137981 */ /* 0x001122000c1e1900 */
[----:B------:R-:W-:-:S04]  /*0680*/  IMAD.WIDE.U32 R26, R5, 0x4, R12 ;  /* 0x00000004051a7825 */ /* 0x000fc800078e000c */
[--C-:B--2---:R-:W-:Y:S01]  /*0690*/  IMAD.WIDE.U32 R14, R14, 0x4, R20.reuse ;  /* 0x000000040e0e7825 */ /* 0x104fe200078e0014 */
[----:B------:R1:W2:Y:S01]  /*06a0*/  LDG.E R22, desc[UR6][R26.64] ;  /* 0x000000061a167981 */ /* 0x0002a2000c1e1900 */
[----:B0-----:R-:W-:Y:S02]  /*06b0*/  IADD3 R13, PT, PT, R7, R5, RZ ;  /* 0x00000005070d7210 */ /* 0x001fe40007ffe0ff */
[----:B------:R-:W-:Y:S01]  /*06c0*/  IMAD.WIDE.U32 R24, R24, 0x4, R20 ;  /* 0x0000000418187825 */ /* 0x000fe200078e0014 */
[----:B------:R0:W4:Y:S01]  /*06d0*/  LDG.E R23, desc[UR6][R14.64] ;  /* 0x000000060e177981 */ /* 0x000122000c1e1900 */
[----:B-1----:R-:W-:-:S04]  /*06e0*/  IADD3 R26, P2, PT, R4, R13, RZ ;  /* 0x0000000d041a7210 */ /* 0x002fc80007f5e0ff */
[----:B------:R1:W5:Y:S01]  /*06f0*/  LDG.E R24, desc[UR6][R24.64] ;  /* 0x0000000618187981 */ /* 0x000362000c1e1900 */
[-C--:B------:R-:W-:Y:S02]  /*0700*/  IADD3 R27, PT, PT, R13, R5.reuse, RZ ;  /* 0x000000050d1b7210 */ /* 0x080fe40007ffe0ff */
[----:B0-----:R-:W-:Y:S02]  /*0710*/  IADD3.X R14, PT, PT, RZ, RZ, RZ, P1, !PT ;  /* 0x000000ffff0e7210 */ /* 0x001fe40000ffe4ff */
[----:B---3--:R-:W-:Y:S02]  /*0720*/  LEA R12, P1, R28, R10, 0x2 ;  /* 0x0000000a1c0c7211 */ /* 0x008fe400078210ff */
[C---:B------:R-:W-:Y:S01]  /*0730*/  IADD3 R29, PT, PT, R16.reuse, R5, RZ ;  /* 0x00000005101d7210 */ /* 0x040fe20007ffe0ff */
[----:B------:R-:W-:Y:S01]  /*0740*/  IMAD.WIDE.U32 R16, R16, 0x4, R20 ;  /* 0x0000000410107825 */ /* 0x000fe200078e0014 */
[----:B------:R-:W-:Y:S02]  /*0750*/  LEA.HI.X R13, R28, R11, R14, 0x2, P1 ;  /* 0x0000000b1c0d7211 */ /* 0x000fe400008f140e */
[----:B------:R-:W-:-:S02]  /*0760*/  IADD3.X R15, PT, PT, RZ, RZ, RZ, P2, !PT ;  /* 0x000000ffff0f7210 */ /* 0x000fc400017fe4ff */
[----:B------:R-:W-:Y:S02]  /*0770*/  LEA R14, P2, R26, R10, 0x2 ;  /* 0x0000000a1a0e7211 */ /* 0x000fe400078410ff */
[----:B-1----:R-:W-:Y:S01]  /*0780*/  IADD3 R25, PT, PT, R27, R5, RZ ;  /* 0x000000051b197210 */ /* 0x002fe20007ffe0ff */
[----:B------:R-:W-:Y:S01]  /*0790*/  IMAD.WIDE.U32 R20, R29, 0x4, R20 ;  /* 0x000000041d147825 */ /* 0x000fe200078e0014 */
[----:B------:R-:W-:Y:S01]  /*07a0*/  IADD3 R27, P1, PT, R4, R27, RZ ;  /* 0x0000001b041b7210 */ /* 0x000fe20007f3e0ff */
[----:B------:R0:W3:Y:S01]  /*07b0*/  LDG.E R29, desc[UR6][R16.64] ;  /* 0x00000006101d7981 */ /* 0x0000e2000c1e1900 */
[----:B------:R-:W-:Y:S02]  /*07c0*/  LEA.HI.X R15, R26, R11, R15, 0x2, P2 ;  /* 0x0000000b1a0f7211 */ /* 0x000fe400010f140f */
[----:B------:R-:W-:Y:S01]  /*07d0*/  IADD3.X R26, PT, PT, RZ, RZ, RZ, P1, !PT ;  /* 0x000000ffff1a7210 */ /* 0x000fe20000ffe4ff */
[----:B------:R5:W2:Y:S01]  /*07e0*/  LDG.E R20, desc[UR6][R20.64] ;  /* 0x0000000614147981 */ /* 0x000aa2000c1e1900 */
[----:B------:R-:W-:-:S03]  /*07f0*/  IADD3 R25, P2, PT, R4, R25, RZ ;  /* 0x0000001904197210 */ /* 0x000fc60007f5e0ff */
[----:B------:R-:W2:Y:S01]  /*0800*/  LDG.E R13, desc[UR6][R12.64+0x4] ;  /* 0x000004060c0d7981 */ /* 0x000ea2000c1e1900 */
[----:B0-----:R-:W-:-:S03]  /*0810*/  LEA R16, P1, R27, R10, 0x2 ;  /* 0x0000000a1b107211 */ /* 0x001fc600078210ff */
[----:B------:R-:W2:Y:S01]  /*0820*/  LDG.E R14, desc[UR6][R14.64+0x4] ;  /* 0x000004060e0e7981 */ /* 0x000ea2000c1e1900 */
[-C--:B------:R-:W-:Y:S02]  /*0830*/  LEA.HI.X R17, R27, R11.reuse, R26, 0x2, P1 ;  /* 0x0000000b1b117211 */ /* 0x080fe400008f141a */
[C---:B------:R-:W-:Y:S02]  /*0840*/  LEA R10, P1, R25.reuse, R10, 0x2 ;  /* 0x0000000a190a7211 */ /* 0x040fe400078210ff */
[----:B------:R-:W-:Y:S01]  /*0850*/  IADD3.X R26, PT, PT, RZ, RZ, RZ, P2, !PT ;  /* 0x000000ffff1a7210 */ /* 0x000fe200017fe4ff */
[----:B------:R-:W2:Y:S03]  /*0860*/  LDG.E R16, desc[UR6][R16.64+0x4] ;  /* 0x0000040610107981 */ /* 0x000ea6000c1e1900 */
[----:B------:R-:W-:-:S05]  /*0870*/  LEA.HI.X R11, R25, R11, R26, 0x2, P1 ;  /* 0x0000000b190b7211 */ /* 0x000fca00008f141a */
[----:B------:R-:W2:Y:S01]  /*0880*/  LDG.E R10, desc[UR6][R10.64+0x4] ;  /* 0x000004060a0a7981 */ /* 0x000ea2000c1e1900 */
[----:B------:R-:W-:Y:S01]  /*0890*/  IADD3 R4, PT, PT, R4, 0x2, RZ ;  /* 0x0000000204047810 */ /* 0x000fe20007ffe0ff */
[C---:B----4-:R-:W-:Y:S01]  /*08a0*/  FFMA R6, R19.reuse, R23, R6 ;  /* 0x0000001713067223 */ /* 0x050fe20000000006 */
[C---:B-----5:R-:W-:Y:S01]  /*08b0*/  FFMA R21, R19.reuse, R24, R18 ;  /* 0x0000001813157223 */ /* 0x060fe20000000012 */
[C---:B---3--:R-:W-:Y:S01]  /*08c0*/  FFMA R29, R19.reuse, R29, R8 ;  /* 0x0000001d131d7223 */ /* 0x048fe20000000008 */
[----:B--2---:R-:W-:Y:S01]  /*08d0*/  FFMA R9, R19, R20, R9 ;  /* 0x0000001413097223 */ /* 0x004fe20000000009 */
[C---:B------:R-:W-:Y:S01]  /*08e0*/  FFMA R6, R22.reuse, R13, R6 ;  /* 0x0000000d16067223 */ /* 0x040fe20000000006 */
[C---:B------:R-:W-:Y:S01]  /*08f0*/  FFMA R18, R22.reuse, R14, R21 ;  /* 0x0000000e16127223 */ /* 0x040fe20000000015 */
[C---:B------:R-:W-:Y:S01]  /*0900*/  FFMA R8, R22.reuse, R16, R29 ;  /* 0x0000001016087223 */ /* 0x040fe2000000001d */
[----:B------:R-:W-:-:S07]  /*0910*/  FFMA R9, R22, R10, R9 ;  /* 0x0000000a16097223 */ /* 0x000fce0000000009 */
.L_x_3:
[----:B------:R-:W-:Y:S05]  /*0920*/  @!P0 BRA `(.L_x_2) ;  /* 0x0000000000548947 */ /* 0x000fea0003800000 */
[----:B------:R-:W1:Y:S01]  /*0930*/  LDC.64 R10, c[0x0][0x388] ;  /* 0x0000e200ff0a7b82 */ /* 0x000e620000000a00 */
[----:B------:R-:W-:Y:S01]  /*0940*/  IADD3 R16, PT, PT, R7, R4, RZ ;  /* 0x0000000407107210 */ /* 0x000fe20007ffe0ff */
[----:B------:R-:W-:-:S03]  /*0950*/  IMAD R7, R4, R5, R0 ;  /* 0x0000000504077224 */ /* 0x000fc600078e0200 */
[----:B------:R-:W-:-:S03]  /*0960*/  IADD3 R14, PT, PT, R16, R5, RZ ;  /* 0x00000005100e7210 */ /* 0x000fc60007ffe0ff */
[----:B------:R-:W2:Y:S01]  /*0970*/  LDC.64 R20, c[0x0][0x380] ;  /* 0x0000e000ff147b82 */ /* 0x000ea20000000a00 */
[----:B------:R-:W-:-:S04]  /*0980*/  IADD3 R12, PT, PT, R14, R5, RZ ;  /* 0x000000050e0c7210 */ /* 0x000fc80007ffe0ff */
[----:B------:R-:W-:Y:S01]  /*0990*/  IADD3 R19, PT, PT, R12, R5, RZ ;  /* 0x000000050c137210 */ /* 0x000fe20007ffe0ff */
[----:B-1----:R-:W-:-:S04]  /*09a0*/  IMAD.WIDE.U32 R16, R16, 0x4, R10 ;  /* 0x0000000410107825 */ /* 0x002fc800078e000a */
[--C-:B------:R-:W-:Y:S02]  /*09b0*/  IMAD.WIDE.U32 R14, R14, 0x4, R10.reuse ;  /* 0x000000040e0e7825 */ /* 0x100fe400078e000a */
[----:B0-----:R-:W3:Y:S02]  /*09c0*/  LDG.E R16, desc[UR6][R16.64] ;  /* 0x0000000610107981 */ /* 0x001ee4000c1e1900 */
[----:B------:R-:W-:Y:S02]  /*09d0*/  IMAD.WIDE.U32 R12, R12, 0x4, R10 ;  /* 0x000000040c0c7825 */ /* 0x000fe400078e000a */
[----:B------:R-:W4:Y:S02]  /*09e0*/  LDG.E R15, desc[UR6][R14.64] ;  /* 0x000000060e0f7981 */ /* 0x000f24000c1e1900 */
[----:B--2---:R-:W-:Y:S02]  /*09f0*/  IMAD.WIDE R20, R7, 0x4, R20 ;  /* 0x0000000407147825 */ /* 0x004fe400078e0214 */
[----:B------:R-:W2:Y:S02]  /*0a00*/  LDG.E R13, desc[UR6][R12.64] ;  /* 0x000000060c0d7981 */ /* 0x000ea4000c1e1900 */
[----:B------:R-:W-:-:S02]  /*0a10*/  IMAD.WIDE.U32 R10, R19, 0x4, R10 ;  /* 0x00000004130a7825 */ /* 0x000fc400078e000a */
[----:B------:R-:W3:Y:S04]  /*0a20*/  LDG.E R21, desc[UR6][R20.64] ;  /* 0x0000000614157981 */ /* 0x000ee8000c1e1900 */
[----:B------:R-:W5:Y:S01]  /*0a30*/  LDG.E R10, desc[UR6][R10.64] ;  /* 0x000000060a0a7981 */ /* 0x000f62000c1e1900 */
[C---:B---3--:R-:W-:Y:S01]  /*0a40*/  FFMA R6, R21.reuse, R16, R6 ;  /* 0x0000001015067223 */ /* 0x048fe20000000006 */
[C---:B----4-:R-:W-:Y:S01]  /*0a50*/  FFMA R18, R21.reuse, R15, R18 ;  /* 0x0000000f15127223 */ /* 0x050fe20000000012 */
[C---:B--2---:R-:W-:Y:S01]  /*0a60*/  FFMA R8, R21.reuse, R13, R8 ;  /* 0x0000000d15087223 */ /* 0x044fe20000000008 */
[----:B-----5:R-:W-:-:S07]  /*0a70*/  FFMA R9, R21, R10, R9 ;  /* 0x0000000a15097223 */ /* 0x020fce0000000009 */
.L_x_2:
[----:B------:R-:W1:Y:S01]  /*0a80*/  LDC.64 R10, c[0x0][0x390] ;  /* 0x0000e400ff0a7b82 */ /* 0x000e620000000a00 */
[C---:B------:R-:W-:Y:S01]  /*0a90*/  ISETP.LE.AND P0, PT, R5.reuse, UR5, PT ;  /* 0x0000000505007c0c */ /* 0x040fe2000bf03270 */
[----:B------:R-:W-:Y:S01]  /*0aa0*/  IMAD R7, R0, R5, UR4 ;  /* 0x0000000400077e24 */ /* 0x000fe2000f8e0205 */
[----:B------:R-:W-:Y:S01]  /*0ab0*/  UIADD3 UR4, UPT, UPT, UR4, 0x4, URZ ;  /* 0x0000000404047890 */ /* 0x000fe2000fffe0ff */
[C---:B------:R-:W-:Y:S02]  /*0ac0*/  ISETP.LE.AND P1, PT, R5.reuse, UR8, PT ;  /* 0x0000000805007c0c */ /* 0x040fe4000bf23270 */
[----:B------:R-:W-:Y:S01]  /*0ad0*/  ISETP.LE.AND P2, PT, R5, UR9, PT ;  /* 0x0000000905007c0c */ /* 0x000fe2000bf43270 */
[----:B-1----:R-:W-:-:S07]  /*0ae0*/  IMAD.WIDE R10, R7, 0x4, R10 ;  /* 0x00000004070a7825 */ /* 0x002fce00078e020a */
[----:B0-----:R1:W-:Y:S01]  /*0af0*/  @!P0 STG.E desc[UR6][R10.64+0x4], R18 ;  /* 0x000004120a008986 */ /* 0x0013e2000c101906 */
[----:B------:R-:W-:-:S03]  /*0b00*/  ISETP.LE.AND P0, PT, R5, UR4, PT ;  /* 0x0000000405007c0c */ /* 0x000fc6000bf03270 */
[----:B------:R1:W-:Y:S04]  /*0b10*/  STG.E desc[UR6][R10.64], R6 ;  /* 0x000000060a007986 */ /* 0x0003e8000c101906 */
[----:B------:R1:W-:Y:S04]  /*0b20*/  @!P1 STG.E desc[UR6][R10.64+0x8], R8 ;  /* 0x000008080a009986 */ /* 0x0003e8000c101906 */
[----:B------:R1:W-:Y:S02]  /*0b30*/  @!P2 STG.E desc[UR6][R10.64+0xc], R9 ;  /* 0x00000c090a00a986 */ /* 0x0003e4000c101906 */
[----:B------:R-:W-:Y:S05]  /*0b40*/  @!P0 BRA `(.L_x_4) ;  /* 0xfffffff400608947 */ /* 0x000fea000383ffff */
[----:B------:R-:W-:Y:S05]  /*0b50*/  EXIT ;  /* 0x000000000000794d */ /* 0x000fea0003800000 */
.L_x_5:
[----:B------:R-:W-:-:S00]  /*0b60*/  BRA `(.L_x_5) ;  /* 0xfffffffc00fc7947 */ /* 0x000fc0000383ffff */
[----:B------:R-:W-:-:S00]  /*0b70*/  NOP ;  /* 0x0000000000007918 */ /* 0x000fc00000000000 */
        /* <DEDUP_REMOVED lines=8> */
.L_x_6:


//--------------------- .nv.shared.reserved.0     --------------------------
	.section	.nv.shared.reserved.0,"aw",@nobits
	.weak		__nv_reservedSMEM_offset_0_alias
	.size		__nv_reservedSMEM_offset_0_alias, 0, 64
	.other		__nv_reservedSMEM_offset_0_alias,@"STO_CUDA_RESERVED_SHARED STV_DEFAULT"
__nv_reservedSMEM_offset_0_alias:
	.zero		0
	.zero		64


//--------------------- .nv.constant0._Z7mmtt_j4PKfS0_Pfi --------------------------
	.section	.nv.constant0._Z7mmtt_j4PKfS0_Pfi,"a",@progbits
	.sectionflags	@""
	.align	4
.nv.constant0._Z7mmtt_j4PKfS0_Pfi:
	.zero		924


//--------------------- SYMBOLS --------------------------

	.type		.nv.reservedSmem.offset0,@object
	.size		.nv.reservedSmem.offset0,0x4
